	.headerflags	@"EF_CUDA_TEXMODE_UNIFIED EF_CUDA_64BIT_ADDRESS EF_CUDA_ACCELERATORS EF_CUDA_SM90 EF_CUDA_VIRTUAL_SM(EF_CUDA_SM90)"
	.elftype	@"ET_EXEC"


//--------------------- .nv.info                  --------------------------
	.section	.nv.info,"",@"SHT_CUDA_INFO"
	.align	4


	//----- nvinfo : EIATTR_REGCOUNT
	.align		4
        /*0000*/ 	.byte	0x04, 0x2f
        /*0002*/ 	.short	(.L_3 - .L_2)
	.align		4
.L_2:
        /*0004*/ 	.word	index@(triton_poi_fused__native_batch_norm_legit_no_training_9)
        /*0008*/ 	.word	0x00000014


	//----- nvinfo : EIATTR_MIN_STACK_SIZE
	.align		4
.L_3:
        /*000c*/ 	.byte	0x04, 0x12
        /*000e*/ 	.short	(.L_5 - .L_4)
	.align		4
.L_4:
        /*0010*/ 	.word	index@(triton_poi_fused__native_batch_norm_legit_no_training_9)
        /*0014*/ 	.word	0x00000000


	//----- nvinfo : EIATTR_FRAME_SIZE
	.align		4
.L_5:
        /*0018*/ 	.byte	0x04, 0x11
        /*001a*/ 	.short	(.L_7 - .L_6)
	.align		4
.L_6:
        /*001c*/ 	.word	index@(triton_poi_fused__native_batch_norm_legit_no_training_9)
        /*0020*/ 	.word	0x00000000


	//----- nvinfo : EIATTR_MIN_STACK_SIZE
	.align		4
.L_7:
        /*0024*/ 	.byte	0x04, 0x12
        /*0026*/ 	.short	(.L_9 - .L_8)
	.align		4
.L_8:
        /*0028*/ 	.word	index@(triton_poi_fused__native_batch_norm_legit_no_training_9)
        /*002c*/ 	.word	0x00000000
.L_9:


//--------------------- .nv.info.triton_poi_fused__native_batch_norm_legit_no_training_9 --------------------------
	.section	.nv.info.triton_poi_fused__native_batch_norm_legit_no_training_9,"",@"SHT_CUDA_INFO"
	.sectionflags	@""
	.align	4


	//----- nvinfo : EIATTR_CUDA_API_VERSION
	.align		4
        /*0000*/ 	.byte	0x04, 0x37
        /*0002*/ 	.short	(.L_11 - .L_10)
.L_10:
        /*0004*/ 	.word	0x0000007c


	//----- nvinfo : EIATTR_KPARAM_INFO
	.align		4
.L_11:
        /*0008*/ 	.byte	0x04, 0x17
        /*000a*/ 	.short	(.L_13 - .L_12)
.L_12:
        /*000c*/ 	.word	0x00000000
        /*0010*/ 	.short	0x0006
        /*0012*/ 	.short	0x0030
        /*0014*/ 	.byte	0x00, 0xf0, 0x11, 0x00


	//----- nvinfo : EIATTR_KPARAM_INFO
	.align		4
.L_13:
        /*0018*/ 	.byte	0x04, 0x17
        /*001a*/ 	.short	(.L_15 - .L_14)
.L_14:
        /*001c*/ 	.word	0x00000000
        /*0020*/ 	.short	0x0005
        /*0022*/ 	.short	0x0028
        /*0024*/ 	.byte	0x00, 0xf4, 0x21, 0x00


	//----- nvinfo : EIATTR_KPARAM_INFO
	.align		4
.L_15:
        /*0028*/ 	.byte	0x04, 0x17
        /*002a*/ 	.short	(.L_17 - .L_16)
.L_16:
        /*002c*/ 	.word	0x00000000
        /*0030*/ 	.short	0x0004
        /*0032*/ 	.short	0x0020
        /*0034*/ 	.byte	0x00, 0xf4, 0x21, 0x00


	//----- nvinfo : EIATTR_KPARAM_INFO
	.align		4
.L_17:
        /*0038*/ 	.byte	0x04, 0x17
        /*003a*/ 	.short	(.L_19 - .L_18)
.L_18:
        /*003c*/ 	.word	0x00000000
        /*0040*/ 	.short	0x0003
        /*0042*/ 	.short	0x0018
        /*0044*/ 	.byte	0x00, 0xf4, 0x21, 0x00


	//----- nvinfo : EIATTR_KPARAM_INFO
	.align		4
.L_19:
        /*0048*/ 	.byte	0x04, 0x17
        /*004a*/ 	.short	(.L_21 - .L_20)
.L_20:
        /*004c*/ 	.word	0x00000000
        /*0050*/ 	.short	0x0002
        /*0052*/ 	.short	0x0010
        /*0054*/ 	.byte	0x00, 0xf4, 0x21, 0x00


	//----- nvinfo : EIATTR_KPARAM_INFO
	.align		4
.L_21:
        /*0058*/ 	.byte	0x04, 0x17
        /*005a*/ 	.short	(.L_23 - .L_22)
.L_22:
        /*005c*/ 	.word	0x00000000
        /*0060*/ 	.short	0x0001
        /*0062*/ 	.short	0x0008
        /*0064*/ 	.byte	0x00, 0xf4, 0x21, 0x00


	//----- nvinfo : EIATTR_KPARAM_INFO
	.align		4
.L_23:
        /*0068*/ 	.byte	0x04, 0x17
        /*006a*/ 	.short	(.L_25 - .L_24)
.L_24:
        /*006c*/ 	.word	0x00000000
        /*0070*/ 	.short	0x0000
        /*0072*/ 	.short	0x0000
        /*0074*/ 	.byte	0x00, 0xf4, 0x21, 0x00


	//----- nvinfo : EIATTR_SPARSE_MMA_MASK
	.align		4
.L_25:
        /*0078*/ 	.byte	0x03, 0x50
        /*007a*/ 	.short	0x0000


	//----- nvinfo : EIATTR_MAXREG_COUNT
	.align		4
        /*007c*/ 	.byte	0x03, 0x1b
        /*007e*/ 	.short	0x00ff


	//----- nvinfo : EIATTR_EXIT_INSTR_OFFSETS
	.align		4
        /*0080*/ 	.byte	0x04, 0x1c
        /*0082*/ 	.short	(.L_27 - .L_26)


	//   ....[0]....
.L_26:
        /*0084*/ 	.word	0x00000310


	//   ....[1]....
        /*0088*/ 	.word	0x00000330


	//----- nvinfo : EIATTR_REQNTID
	.align		4
.L_27:
        /*008c*/ 	.byte	0x04, 0x10
        /*008e*/ 	.short	(.L_29 - .L_28)
.L_28:
        /*0090*/ 	.word	0x00000020
        /*0094*/ 	.word	0x00000001
        /*0098*/ 	.word	0x00000001


	//----- nvinfo : EIATTR_CBANK_PARAM_SIZE
	.align		4
.L_29:
        /*009c*/ 	.byte	0x03, 0x19
        /*009e*/ 	.short	0x0034


	//----- nvinfo : EIATTR_PARAM_CBANK
	.align		4
        /*00a0*/ 	.byte	0x04, 0x0a
        /*00a2*/ 	.short	(.L_31 - .L_30)
	.align		4
.L_30:
        /*00a4*/ 	.word	index@(.nv.constant0.triton_poi_fused__native_batch_norm_legit_no_training_9)
        /*00a8*/ 	.short	0x0210
        /*00aa*/ 	.short	0x0034


	//----- nvinfo : EIATTR_SW_WAR
	.align		4
.L_31:
        /*00ac*/ 	.byte	0x04, 0x36
        /*00ae*/ 	.short	(.L_33 - .L_32)
.L_32:
        /*00b0*/ 	.word	0x00000008
.L_33:


//--------------------- .nv.callgraph             --------------------------
	.section	.nv.callgraph,"",@"SHT_CUDA_CALLGRAPH"
	.align	4
	.sectionentsize	8
	.align		4
        /*0000*/ 	.word	0x00000000
	.align		4
        /*0004*/ 	.word	0xffffffff
	.align		4
        /*0008*/ 	.word	0x00000000
	.align		4
        /*000c*/ 	.word	0xfffffffe
	.align		4
        /*0010*/ 	.word	0x00000000
	.align		4
        /*0014*/ 	.word	0xfffffffd
	.align		4
        /*0018*/ 	.word	0x00000000
	.align		4
        /*001c*/ 	.word	0xfffffffc


//--------------------- .nv.constant4             --------------------------
	.section	.nv.constant4,"a",@progbits
	.align	8
	.align		8
.nv.constant4:
        /*0000*/ 	.dword	_$_str
	.align		8
        /*0008*/ 	.dword	_$_str_$_2


//--------------------- .text.triton_poi_fused__native_batch_norm_legit_no_training_9 --------------------------
	.section	.text.triton_poi_fused__native_batch_norm_legit_no_training_9,"ax",@progbits
	.align	128
        .global         triton_poi_fused__native_batch_norm_legit_no_training_9
        .type           triton_poi_fused__native_batch_norm_legit_no_training_9,@function
        .size           triton_poi_fused__native_batch_norm_legit_no_training_9,(.L_x_1 - triton_poi_fused__native_batch_norm_legit_no_training_9)
        .other          triton_poi_fused__native_batch_norm_legit_no_training_9,@"STO_CUDA_ENTRY STV_DEFAULT"
triton_poi_fused__native_batch_norm_legit_no_training_9:
.text.triton_poi_fused__native_batch_norm_legit_no_training_9:
[----:B------:R-:W0:Y:S01]  /*0000*/  LDC R1, c[0x0][0x28] ;  /* 0x00000a00ff017b82 */ /* 0x000e220000000800 */
[----:B------:R-:W1:Y:S07]  /*0010*/  S2R R16, SR_TID.X ;  /* 0x0000000000107919 */ /* 0x000e6e0000002100 */
[----:B------:R-:W2:Y:S01]  /*0020*/  LDC.64 R6, c[0x0][0x220] ;  /* 0x00008800ff067b82 */ /* 0x000ea20000000a00 */
[----:B------:R-:W-:Y:S01]  /*0030*/  HFMA2.MMA R12, -RZ, RZ, 0, 0 ;  /* 0x00000000ff0c7435 */ /* 0x000fe200000001ff */
[----:B------:R-:W-:Y:S01]  /*0040*/  ULDC.64 UR4, c[0x0][0x208] ;  /* 0x0000820000047ab9 */ /* 0x000fe20000000a00 */
[----:B------:R-:W3:Y:S05]  /*0050*/  S2R R13, SR_CTAID.X ;  /* 0x00000000000d7919 */ /* 0x000eea0000002500 */
[----:B------:R-:W4:Y:S08]  /*0060*/  LDC.64 R4, c[0x0][0x218] ;  /* 0x00008600ff047b82 */ /* 0x000f300000000a00 */
[----:B------:R-:W5:Y:S08]  /*0070*/  LDC.64 R8, c[0x0][0x228] ;  /* 0x00008a00ff087b82 */ /* 0x000f700000000a00 */
[----:B------:R-:W5:Y:S01]  /*0080*/  LDC.64 R10, c[0x0][0x230] ;  /* 0x00008c00ff0a7b82 */ /* 0x000f620000000a00 */
[----:B-1----:R-:W-:-:S02]  /*0090*/  LOP3.LUT R0, R16, 0xf, RZ, 0xc0, !PT ;  /* 0x0000000f10007812 */ /* 0x002fc400078ec0ff */
[----:B---3--:R-:W-:Y:S02]  /*00a0*/  SHF.R.S32.HI R2, RZ, 0x1b, R13 ;  /* 0x0000001bff027819 */ /* 0x008fe4000001140d */
[----:B------:R-:W-:Y:S02]  /*00b0*/  LEA R13, R13, R0, 0x4 ;  /* 0x000000000d0d7211 */ /* 0x000fe400078e20ff */
[----:B------:R-:W-:Y:S02]  /*00c0*/  SGXT R0, R2, 0x1 ;  /* 0x000000010200781a */ /* 0x000fe40000000200 */
[----:B------:R-:W-:Y:S01]  /*00d0*/  ISETP.GE.AND P0, PT, R13, 0x10, PT ;  /* 0x000000100d00780c */ /* 0x000fe20003f06270 */
[----:B------:R-:W1:Y:S01]  /*00e0*/  LDC.64 R2, c[0x0][0x210] ;  /* 0x00008400ff027b82 */ /* 0x000e620000000a00 */
[----:B------:R-:W-:-:S04]  /*00f0*/  LEA.HI R0, R0, R13, RZ, 0x2 ;  /* 0x0000000d00007211 */ /* 0x000fc800078f10ff */
[----:B------:R-:W-:-:S04]  /*0100*/  LOP3.LUT R0, R0, 0xfffffffc, RZ, 0xc0, !PT ;  /* 0xfffffffc00007812 */ /* 0x000fc800078ec0ff */
[----:B------:R-:W-:-:S05]  /*0110*/  IADD3 R15, R13, -R0, RZ ;  /* 0x800000000d0f7210 */ /* 0x000fca0007ffe0ff */
[----:B--2---:R-:W-:-:S05]  /*0120*/  IMAD.WIDE R6, R15, 0x4, R6 ;  /* 0x000000040f067825 */ /* 0x004fca00078e0206 */
[----:B------:R5:W2:Y:S01]  /*0130*/  @!P0 LDG.E.EL R12, desc[UR4][R6.64] ;  /* 0x00000004060c8981 */ /* 0x000aa2000c2e1900 */
[----:B------:R-:W-:Y:S01]  /*0140*/  IMAD.MOV.U32 R0, RZ, RZ, RZ ;  /* 0x000000ffff007224 */ /* 0x000fe200078e00ff */
[----:B------:R-:W-:Y:S01]  /*0150*/  MOV R17, RZ ;  /* 0x000000ff00117202 */ /* 0x000fe20000000f00 */
[----:B----4-:R-:W-:-:S04]  /*0160*/  IMAD.WIDE R4, R15, 0x4, R4 ;  /* 0x000000040f047825 */ /* 0x010fc800078e0204 */
[----:B-1----:R-:W-:Y:S01]  /*0170*/  IMAD.WIDE R2, R13, 0x4, R2 ;  /* 0x000000040d027825 */ /* 0x002fe200078e0202 */
[----:B------:R1:W3:Y:S03]  /*0180*/  @!P0 LDG.E.EL R17, desc[UR4][R4.64] ;  /* 0x0000000404118981 */ /* 0x0002e6000c2e1900 */
[C---:B-----5:R-:W-:Y:S01]  /*0190*/  IMAD.WIDE R6, R15.reuse, 0x4, R8 ;  /* 0x000000040f067825 */ /* 0x060fe200078e0208 */
[----:B------:R4:W3:Y:S03]  /*01a0*/  @!P0 LDG.E R0, desc[UR4][R2.64] ;  /* 0x0000000402008981 */ /* 0x0008e6000c1e1900 */
[----:B0-----:R-:W-:Y:S01]  /*01b0*/  IMAD.WIDE R8, R15, 0x4, R10 ;  /* 0x000000040f087825 */ /* 0x001fe200078e020a */
[----:B------:R-:W-:-:S06]  /*01c0*/  CS2R R10, SRZ ;  /* 0x00000000000a7805 */ /* 0x000fcc000001ff00 */
[----:B------:R-:W5:Y:S01]  /*01d0*/  @!P0 LDG.E.EL R10, desc[UR4][R6.64] ;  /* 0x00000004060a8981 */ /* 0x000f62000c2e1900 */
[----:B-1----:R-:W-:Y:S01]  /*01e0*/  IMAD.MOV.U32 R5, RZ, RZ, 0x3e800000 ;  /* 0x3e800000ff057424 */ /* 0x002fe200078e00ff */
[----:B----4-:R-:W0:Y:S02]  /*01f0*/  LDC.64 R2, c[0x0][0x238] ;  /* 0x00008e00ff027b82 */ /* 0x010e240000000a00 */
[----:B------:R-:W5:Y:S01]  /*0200*/  @!P0 LDG.E.EL R11, desc[UR4][R8.64] ;  /* 0x00000004080b8981 */ /* 0x000f62000c2e1900 */
[----:B0-----:R-:W-:-:S04]  /*0210*/  IMAD.WIDE R2, R13, 0x4, R2 ;  /* 0x000000040d027825 */ /* 0x001fc800078e0202 */
[----:B--2---:R-:W-:-:S04]  /*0220*/  FADD R12, R12, 0.0010000000474974513054 ;  /* 0x3a83126f0c0c7421 */ /* 0x004fc80000000000 */
[----:B------:R-:W0:Y:S02]  /*0230*/  MUFU.SQRT R14, R12 ;  /* 0x0000000c000e7308 */ /* 0x000e240000002000 */
[C---:B0-----:R-:W-:Y:S02]  /*0240*/  FSETP.GT.AND P0, PT, R14.reuse, 8.50705917302346158658e+37, PT ;  /* 0x7e8000000e00780b */ /* 0x041fe40003f04000 */
[----:B------:R-:W-:-:S11]  /*0250*/  FSETP.GEU.AND P1, PT, R14, 1.175494350822287508e-38, PT ;  /* 0x008000000e00780b */ /* 0x000fd60003f2e000 */
[----:B------:R-:W-:-:S04]  /*0260*/  @P0 FMUL R14, R14, 0.25 ;  /* 0x3e8000000e0e0820 */ /* 0x000fc80000400000 */
[----:B------:R-:W-:Y:S01]  /*0270*/  @!P1 FMUL R14, R14, 16777216 ;  /* 0x4b8000000e0e9820 */ /* 0x000fe20000400000 */
[----:B------:R-:W-:-:S05]  /*0280*/  FSEL R5, R5, 1, P0 ;  /* 0x3f80000005057808 */ /* 0x000fca0000000000 */
[----:B------:R-:W0:Y:S01]  /*0290*/  MUFU.RCP R14, R14 ;  /* 0x0000000e000e7308 */ /* 0x000e220000001000 */
[----:B------:R-:W-:Y:S01]  /*02a0*/  LOP3.LUT P0, RZ, R16, 0x10, RZ, 0xc0, !PT ;  /* 0x0000001010ff7812 */ /* 0x000fe2000780c0ff */
[----:B------:R-:W-:-:S03]  /*02b0*/  @!P1 FMUL R5, R5, 16777216 ;  /* 0x4b80000005059820 */ /* 0x000fc60000400000 */
[----:B------:R-:W-:Y:S01]  /*02c0*/  ISETP.LT.AND P0, PT, R13, 0x10, !P0 ;  /* 0x000000100d00780c */ /* 0x000fe20004701270 */
[----:B---3--:R-:W-:Y:S01]  /*02d0*/  FADD R0, -R17, R0 ;  /* 0x0000000011007221 */ /* 0x008fe20000000100 */
[----:B0-----:R-:W-:-:S04]  /*02e0*/  FMUL R5, R14, R5 ;  /* 0x000000050e057220 */ /* 0x001fc80000400000 */
[----:B------:R-:W-:-:S04]  /*02f0*/  FMUL R0, R0, R5 ;  /* 0x0000000500007220 */ /* 0x000fc80000400000 */
[----:B-----5:R-:W-:-:S03]  /*0300*/  FFMA R11, R0, R10, R11 ;  /* 0x0000000a000b7223 */ /* 0x020fc6000000000b */
[----:B------:R-:W-:Y:S05]  /*0310*/  @!P0 EXIT ;  /* 0x000000000000894d */ /* 0x000fea0003800000 */
[----:B------:R-:W-:Y:S01]  /*0320*/  STG.E desc[UR4][R2.64], R11 ;  /* 0x0000000b02007986 */ /* 0x000fe2000c101904 */
[----:B------:R-:W-:Y:S05]  /*0330*/  EXIT ;  /* 0x000000000000794d */ /* 0x000fea0003800000 */
.L_x_0:
[----:B------:R-:W-:-:S00]  /*0340*/  BRA `(.L_x_0) ;  /* 0xfffffffc00fc7947 */ /* 0x000fc0000383ffff */
[----:B------:R-:W-:-:S00]  /*0350*/  NOP ;  /* 0x0000000000007918 */ /* 0x000fc00000000000 */
        /* <DEDUP_REMOVED lines=10> */
.L_x_1:


//--------------------- .nv.global.init           --------------------------
	.section	.nv.global.init,"aw",@progbits
.nv.global.init:
	.type		_$_str,@object
	.size		_$_str,(_$_str_$_2 - _$_str)
_$_str:
        /*0000*/ 	.byte	0x5f, 0x5f, 0x43, 0x55, 0x44, 0x41, 0x5f, 0x46, 0x54, 0x5a, 0x00
	.type		_$_str_$_2,@object
	.size		_$_str_$_2,(.L_1 - _$_str_$_2)
_$_str_$_2:
        /*000b*/ 	.byte	0x5f, 0x5f, 0x43, 0x55, 0x44, 0x41, 0x5f, 0x50, 0x52, 0x45, 0x43, 0x5f, 0x53, 0x51, 0x52, 0x54
        /*001b*/ 	.byte	0x00
.L_1:


//--------------------- .nv.constant0.triton_poi_fused__native_batch_norm_legit_no_training_9 --------------------------
	.section	.nv.constant0.triton_poi_fused__native_batch_norm_legit_no_training_9,"a",@progbits
	.sectionflags	@""
	.align	4
.nv.constant0.triton_poi_fused__native_batch_norm_legit_no_training_9:
	.zero		580
